	.headerflags	@"EF_CUDA_TEXMODE_UNIFIED EF_CUDA_64BIT_ADDRESS EF_CUDA_ACCELERATORS EF_CUDA_SM90 EF_CUDA_VIRTUAL_SM(EF_CUDA_SM90)"
	.elftype	@"ET_EXEC"


//--------------------- .nv.info                  --------------------------
	.section	.nv.info,"",@"SHT_CUDA_INFO"
	.align	4


	//----- nvinfo : EIATTR_REGCOUNT
	.align		4
        /*0000*/ 	.byte	0x04, 0x2f
        /*0002*/ 	.short	(.L_1 - .L_0)
	.align		4
.L_0:
        /*0004*/ 	.word	index@(triton_poi_fused_cat_17)
        /*0008*/ 	.word	0x00000020


	//----- nvinfo : EIATTR_MIN_STACK_SIZE
	.align		4
.L_1:
        /*000c*/ 	.byte	0x04, 0x12
        /*000e*/ 	.short	(.L_3 - .L_2)
	.align		4
.L_2:
        /*0010*/ 	.word	index@(triton_poi_fused_cat_17)
        /*0014*/ 	.word	0x00000000


	//----- nvinfo : EIATTR_FRAME_SIZE
	.align		4
.L_3:
        /*0018*/ 	.byte	0x04, 0x11
        /*001a*/ 	.short	(.L_5 - .L_4)
	.align		4
.L_4:
        /*001c*/ 	.word	index@(triton_poi_fused_cat_17)
        /*0020*/ 	.word	0x00000000


	//----- nvinfo : EIATTR_MIN_STACK_SIZE
	.align		4
.L_5:
        /*0024*/ 	.byte	0x04, 0x12
        /*0026*/ 	.short	(.L_7 - .L_6)
	.align		4
.L_6:
        /*0028*/ 	.word	index@(triton_poi_fused_cat_17)
        /*002c*/ 	.word	0x00000000
.L_7:


//--------------------- .nv.info.triton_poi_fused_cat_17 --------------------------
	.section	.nv.info.triton_poi_fused_cat_17,"",@"SHT_CUDA_INFO"
	.sectionflags	@""
	.align	4


	//----- nvinfo : EIATTR_CUDA_API_VERSION
	.align		4
        /*0000*/ 	.byte	0x04, 0x37
        /*0002*/ 	.short	(.L_9 - .L_8)
.L_8:
        /*0004*/ 	.word	0x0000007c


	//----- nvinfo : EIATTR_KPARAM_INFO
	.align		4
.L_9:
        /*0008*/ 	.byte	0x04, 0x17
        /*000a*/ 	.short	(.L_11 - .L_10)
.L_10:
        /*000c*/ 	.word	0x00000000
        /*0010*/ 	.short	0x0005
        /*0012*/ 	.short	0x0028
        /*0014*/ 	.byte	0x00, 0xf0, 0x11, 0x00


	//----- nvinfo : EIATTR_KPARAM_INFO
	.align		4
.L_11:
        /*0018*/ 	.byte	0x04, 0x17
        /*001a*/ 	.short	(.L_13 - .L_12)
.L_12:
        /*001c*/ 	.word	0x00000000
        /*0020*/ 	.short	0x0004
        /*0022*/ 	.short	0x0020
        /*0024*/ 	.byte	0x00, 0xf4, 0x21, 0x00


	//----- nvinfo : EIATTR_KPARAM_INFO
	.align		4
.L_13:
        /*0028*/ 	.byte	0x04, 0x17
        /*002a*/ 	.short	(.L_15 - .L_14)
.L_14:
        /*002c*/ 	.word	0x00000000
        /*0030*/ 	.short	0x0003
        /*0032*/ 	.short	0x0018
        /*0034*/ 	.byte	0x00, 0xf4, 0x21, 0x00


	//----- nvinfo : EIATTR_KPARAM_INFO
	.align		4
.L_15:
        /*0038*/ 	.byte	0x04, 0x17
        /*003a*/ 	.short	(.L_17 - .L_16)
.L_16:
        /*003c*/ 	.word	0x00000000
        /*0040*/ 	.short	0x0002
        /*0042*/ 	.short	0x0010
        /*0044*/ 	.byte	0x00, 0xf4, 0x21, 0x00


	//----- nvinfo : EIATTR_KPARAM_INFO
	.align		4
.L_17:
        /*0048*/ 	.byte	0x04, 0x17
        /*004a*/ 	.short	(.L_19 - .L_18)
.L_18:
        /*004c*/ 	.word	0x00000000
        /*0050*/ 	.short	0x0001
        /*0052*/ 	.short	0x0008
        /*0054*/ 	.byte	0x00, 0xf4, 0x21, 0x00


	//----- nvinfo : EIATTR_KPARAM_INFO
	.align		4
.L_19:
        /*0058*/ 	.byte	0x04, 0x17
        /*005a*/ 	.short	(.L_21 - .L_20)
.L_20:
        /*005c*/ 	.word	0x00000000
        /*0060*/ 	.short	0x0000
        /*0062*/ 	.short	0x0000
        /*0064*/ 	.byte	0x00, 0xf4, 0x21, 0x00


	//----- nvinfo : EIATTR_SPARSE_MMA_MASK
	.align		4
.L_21:
        /*0068*/ 	.byte	0x03, 0x50
        /*006a*/ 	.short	0x0000


	//----- nvinfo : EIATTR_MAXREG_COUNT
	.align		4
        /*006c*/ 	.byte	0x03, 0x1b
        /*006e*/ 	.short	0x00ff


	//----- nvinfo : EIATTR_EXIT_INSTR_OFFSETS
	.align		4
        /*0070*/ 	.byte	0x04, 0x1c
        /*0072*/ 	.short	(.L_23 - .L_22)


	//   ....[0]....
.L_22:
        /*0074*/ 	.word	0x00001450


	//----- nvinfo : EIATTR_REQNTID
	.align		4
.L_23:
        /*0078*/ 	.byte	0x04, 0x10
        /*007a*/ 	.short	(.L_25 - .L_24)
.L_24:
        /*007c*/ 	.word	0x00000080
        /*0080*/ 	.word	0x00000001
        /*0084*/ 	.word	0x00000001


	//----- nvinfo : EIATTR_CBANK_PARAM_SIZE
	.align		4
.L_25:
        /*0088*/ 	.byte	0x03, 0x19
        /*008a*/ 	.short	0x002c


	//----- nvinfo : EIATTR_PARAM_CBANK
	.align		4
        /*008c*/ 	.byte	0x04, 0x0a
        /*008e*/ 	.short	(.L_27 - .L_26)
	.align		4
.L_26:
        /*0090*/ 	.word	index@(.nv.constant0.triton_poi_fused_cat_17)
        /*0094*/ 	.short	0x0210
        /*0096*/ 	.short	0x002c


	//----- nvinfo : EIATTR_SW_WAR
	.align		4
.L_27:
        /*0098*/ 	.byte	0x04, 0x36
        /*009a*/ 	.short	(.L_29 - .L_28)
.L_28:
        /*009c*/ 	.word	0x00000008
.L_29:


//--------------------- .nv.callgraph             --------------------------
	.section	.nv.callgraph,"",@"SHT_CUDA_CALLGRAPH"
	.align	4
	.sectionentsize	8
	.align		4
        /*0000*/ 	.word	0x00000000
	.align		4
        /*0004*/ 	.word	0xffffffff
	.align		4
        /*0008*/ 	.word	0x00000000
	.align		4
        /*000c*/ 	.word	0xfffffffe
	.align		4
        /*0010*/ 	.word	0x00000000
	.align		4
        /*0014*/ 	.word	0xfffffffd
	.align		4
        /*0018*/ 	.word	0x00000000
	.align		4
        /*001c*/ 	.word	0xfffffffc


//--------------------- .text.triton_poi_fused_cat_17 --------------------------
	.section	.text.triton_poi_fused_cat_17,"ax",@progbits
	.align	128
        .global         triton_poi_fused_cat_17
        .type           triton_poi_fused_cat_17,@function
        .size           triton_poi_fused_cat_17,(.L_x_1 - triton_poi_fused_cat_17)
        .other          triton_poi_fused_cat_17,@"STO_CUDA_ENTRY STV_DEFAULT"
triton_poi_fused_cat_17:
.text.triton_poi_fused_cat_17:
[----:B------:R-:W-:Y:S01]  /*0000*/  LDC R1, c[0x0][0x28] ;  /* 0x00000a00ff017b82 */ /* 0x000fe20000000800 */
[----:B------:R-:W1:Y:S07]  /*0010*/  S2R R0, SR_TID.X ;  /* 0x0000000000007919 */ /* 0x000e6e0000002100 */
[----:B------:R-:W2:Y:S01]  /*0020*/  LDC.64 R14, c[0x0][0x228] ;  /* 0x00008a00ff0e7b82 */ /* 0x000ea20000000a00 */
[----:B------:R-:W-:Y:S02]  /*0030*/  CS2R R4, SRZ ;  /* 0x0000000000047805 */ /* 0x000fe4000001ff00 */
[----:B------:R-:W-:Y:S01]  /*0040*/  CS2R R6, SRZ ;  /* 0x0000000000067805 */ /* 0x000fe2000001ff00 */
[----:B------:R-:W3:Y:S01]  /*0050*/  S2R R3, SR_CTAID.X ;  /* 0x0000000000037919 */ /* 0x000ee20000002500 */
[----:B------:R-:W-:-:S03]  /*0060*/  ULDC.64 UR4, c[0x0][0x208] ;  /* 0x0000820000047ab9 */ /* 0x000fc60000000a00 */
[----:B------:R-:W4:Y:S08]  /*0070*/  LDC.64 R24, c[0x0][0x218] ;  /* 0x00008600ff187b82 */ /* 0x000f300000000a00 */
[----:B------:R-:W5:Y:S01]  /*0080*/  LDC.64 R26, c[0x0][0x220] ;  /* 0x00008800ff1a7b82 */ /* 0x000f620000000a00 */
[----:B-1----:R-:W-:-:S04]  /*0090*/  SHF.L.U32 R0, R0, 0x2, RZ ;  /* 0x0000000200007819 */ /* 0x002fc800000006ff */
[----:B------:R-:W-:-:S04]  /*00a0*/  LOP3.LUT R0, R0, 0x1fc, RZ, 0xc0, !PT ;  /* 0x000001fc00007812 */ /* 0x000fc800078ec0ff */
[----:B---3--:R-:W-:Y:S02]  /*00b0*/  LEA R0, R3, R0, 0xa ;  /* 0x0000000003007211 */ /* 0x008fe400078e50ff */
[----:B------:R-:W-:Y:S02]  /*00c0*/  SHF.R.S32.HI R3, RZ, 0x15, R3 ;  /* 0x00000015ff037819 */ /* 0x000fe40000011403 */
[----:B------:R-:W-:Y:S02]  /*00d0*/  SHF.R.S32.HI R9, RZ, 0x1f, R0 ;  /* 0x0000001fff097819 */ /* 0x000fe40000011400 */
[----:B------:R-:W-:Y:S02]  /*00e0*/  SGXT R3, R3, 0x1 ;  /* 0x000000010303781a */ /* 0x000fe40000000200 */
[-C--:B------:R-:W-:Y:S02]  /*00f0*/  LEA.HI R9, R9, R0.reuse, RZ, 0x8 ;  /* 0x0000000009097211 */ /* 0x080fe400078f40ff */
[----:B------:R-:W-:-:S02]  /*0100*/  LEA.HI R2, R3, R0, RZ, 0x8 ;  /* 0x0000000003027211 */ /* 0x000fc400078f40ff */
[----:B------:R-:W-:Y:S02]  /*0110*/  LOP3.LUT R3, R9, 0xffffff00, RZ, 0xc0, !PT ;  /* 0xffffff0009037812 */ /* 0x000fe400078ec0ff */
[----:B------:R-:W-:Y:S02]  /*0120*/  IADD3 R2, R2, 0x200, RZ ;  /* 0x0000020002027810 */ /* 0x000fe40007ffe0ff */
[----:B------:R-:W-:Y:S02]  /*0130*/  IADD3 R8, R0, -R3, RZ ;  /* 0x8000000300087210 */ /* 0x000fe40007ffe0ff */
[----:B------:R-:W-:Y:S02]  /*0140*/  SHF.R.S32.HI R3, RZ, 0x8, R2 ;  /* 0x00000008ff037819 */ /* 0x000fe40000011402 */
[----:B------:R-:W-:Y:S02]  /*0150*/  ISETP.GT.AND P3, PT, R8, 0xbf, PT ;  /* 0x000000bf0800780c */ /* 0x000fe40003f64270 */
[----:B------:R-:W-:-:S05]  /*0160*/  LEA R12, R3, R8, 0x6 ;  /* 0x00000008030c7211 */ /* 0x000fca00078e30ff */
[----:B--2---:R-:W-:-:S06]  /*0170*/  IMAD.WIDE R2, R12, 0x4, R14 ;  /* 0x000000040c027825 */ /* 0x004fcc00078e020e */
[----:B------:R-:W2:Y:S01]  /*0180*/  @P3 LDG.E.EL.128 R4, desc[UR4][R2.64+-0x300] ;  /* 0xfffd000402043981 */ /* 0x000ea2000c2e1d00 */
[----:B------:R-:W-:Y:S01]  /*0190*/  SHF.R.S32.HI R9, RZ, 0x8, R9 ;  /* 0x00000008ff097819 */ /* 0x000fe20000011409 */
[----:B------:R-:W-:-:S03]  /*01a0*/  HFMA2.MMA R21, -RZ, RZ, 1.625, 0 ;  /* 0x3e800000ff157435 */ /* 0x000fc600000001ff */
[----:B------:R-:W-:Y:S02]  /*01b0*/  LEA R18, R9, R8, 0x6 ;  /* 0x0000000809127211 */ /* 0x000fe400078e30ff */
[----:B--2---:R-:W-:Y:S02]  /*01c0*/  SEL R17, R4, RZ, P3 ;  /* 0x000000ff04117207 */ /* 0x004fe40001800000 */
[----:B------:R-:W-:Y:S02]  /*01d0*/  SEL R16, R5, RZ, P3 ;  /* 0x000000ff05107207 */ /* 0x000fe40001800000 */
[----:B------:R-:W-:Y:S01]  /*01e0*/  SEL R6, R6, RZ, P3 ;  /* 0x000000ff06067207 */ /* 0x000fe20001800000 */
[----:B------:R-:W-:-:S04]  /*01f0*/  FADD R4, RZ, -R17 ;  /* 0x80000011ff047221 */ /* 0x000fc80000000000 */
[----:B------:R-:W-:Y:S01]  /*0200*/  FMUL R5, R4, 1.4426950216293334961 ;  /* 0x3fb8aa3b04057820 */ /* 0x000fe20000400000 */
[----:B------:R-:W-:-:S04]  /*0210*/  FADD R4, RZ, -R16 ;  /* 0x80000010ff047221 */ /* 0x000fc80000000000 */
[----:B------:R-:W-:Y:S01]  /*0220*/  FMUL R10, R4, 1.4426950216293334961 ;  /* 0x3fb8aa3b040a7820 */ /* 0x000fe20000400000 */
[----:B------:R-:W-:Y:S01]  /*0230*/  FADD R4, RZ, -R6 ;  /* 0x80000006ff047221 */ /* 0x000fe20000000000 */
[----:B------:R-:W-:-:S03]  /*0240*/  FSETP.GEU.AND P0, PT, R5, -126, PT ;  /* 0xc2fc00000500780b */ /* 0x000fc60003f0e000 */
[----:B------:R-:W-:Y:S01]  /*0250*/  FSETP.GEU.AND P1, PT, R10, -126, PT ;  /* 0xc2fc00000a00780b */ /* 0x000fe20003f2e000 */
[----:B------:R-:W-:-:S05]  /*0260*/  FMUL R4, R4, 1.4426950216293334961 ;  /* 0x3fb8aa3b04047820 */ /* 0x000fca0000400000 */
[----:B------:R-:W-:-:S04]  /*0270*/  FSETP.GEU.AND P2, PT, R4, -126, PT ;  /* 0xc2fc00000400780b */ /* 0x000fc80003f4e000 */
[----:B------:R-:W-:-:S03]  /*0280*/  @!P0 FMUL R5, R5, 0.5 ;  /* 0x3f00000005058820 */ /* 0x000fc60000400000 */
[----:B------:R-:W-:Y:S01]  /*0290*/  @!P1 FMUL R10, R10, 0.5 ;  /* 0x3f0000000a0a9820 */ /* 0x000fe20000400000 */
[----:B------:R-:W1:Y:S05]  /*02a0*/  MUFU.EX2 R2, R5 ;  /* 0x0000000500027308 */ /* 0x000e6a0000000800 */
[----:B------:R-:W-:-:S03]  /*02b0*/  @!P2 FMUL R4, R4, 0.5 ;  /* 0x3f0000000404a820 */ /* 0x000fc60000400000 */
[----:B------:R-:W2:Y:S01]  /*02c0*/  MUFU.EX2 R3, R10 ;  /* 0x0000000a00037308 */ /* 0x000ea20000000800 */
[----:B-1----:R-:W-:-:S07]  /*02d0*/  @!P0 FMUL R2, R2, R2 ;  /* 0x0000000202028220 */ /* 0x002fce0000400000 */
[----:B------:R1:W3:Y:S01]  /*02e0*/  MUFU.EX2 R11, R4 ;  /* 0x00000004000b7308 */ /* 0x0002e20000000800 */
[----:B------:R-:W-:Y:S01]  /*02f0*/  FADD R13, R2, 1 ;  /* 0x3f800000020d7421 */ /* 0x000fe20000000000 */
[----:B--2---:R-:W-:-:S04]  /*0300*/  @!P1 FMUL R3, R3, R3 ;  /* 0x0000000303039220 */ /* 0x004fc80000400000 */
[----:B------:R-:W-:Y:S02]  /*0310*/  FSETP.GT.AND P0, PT, R13, 8.50705917302346158658e+37, PT ;  /* 0x7e8000000d00780b */ /* 0x000fe40003f04000 */
[----:B-1----:R-:W-:Y:S01]  /*0320*/  LOP3.LUT R4, R8, 0xffffffc0, RZ, 0xc0, !PT ;  /* 0xffffffc008047812 */ /* 0x002fe200078ec0ff */
[----:B------:R-:W-:Y:S01]  /*0330*/  FADD R19, R3, 1 ;  /* 0x3f80000003137421 */ /* 0x000fe20000000000 */
[----:B------:R-:W-:Y:S01]  /*0340*/  FSEL R5, R21, 1, P0 ;  /* 0x3f80000015057808 */ /* 0x000fe20000000000 */
[----:B------:R-:W1:Y:S01]  /*0350*/  LDC.64 R2, c[0x0][0x210] ;  /* 0x00008400ff027b82 */ /* 0x000e620000000a00 */
[----:B---3--:R-:W-:Y:S02]  /*0360*/  @!P2 FMUL R11, R11, R11 ;  /* 0x0000000b0b0ba220 */ /* 0x008fe40000400000 */
[----:B------:R-:W-:Y:S02]  /*0370*/  FSETP.GT.AND P1, PT, R19, 8.50705917302346158658e+37, PT ;  /* 0x7e8000001300780b */ /* 0x000fe40003f24000 */
[C---:B------:R-:W-:Y:S01]  /*0380*/  ISETP.NE.AND P2, PT, R4.reuse, 0x80, PT ;  /* 0x000000800400780c */ /* 0x040fe20003f45270 */
[----:B------:R-:W-:Y:S01]  /*0390*/  FADD R20, R11, 1 ;  /* 0x3f8000000b147421 */ /* 0x000fe20000000000 */
[----:B------:R-:W-:Y:S01]  /*03a0*/  FSEL R22, R21, 1, P1 ;  /* 0x3f80000015167808 */ /* 0x000fe20000800000 */
[----:B------:R-:W-:Y:S01]  /*03b0*/  @P0 FMUL R13, R13, 0.25 ;  /* 0x3e8000000d0d0820 */ /* 0x000fe20000400000 */
[----:B------:R-:W-:-:S02]  /*03c0*/  ISETP.NE.AND P0, PT, R4, 0x40, PT ;  /* 0x000000400400780c */ /* 0x000fc40003f05270 */
[----:B------:R-:W-:Y:S01]  /*03d0*/  FSETP.GT.AND P4, PT, R20, 8.50705917302346158658e+37, PT ;  /* 0x7e8000001400780b */ /* 0x000fe20003f84000 */
[----:B------:R-:W2:Y:S03]  /*03e0*/  MUFU.RCP R10, R13 ;  /* 0x0000000d000a7308 */ /* 0x000ea60000001000 */
[----:B------:R-:W-:Y:S01]  /*03f0*/  FSEL R11, R21, 1, P4 ;  /* 0x3f800000150b7808 */ /* 0x000fe20002000000 */
[----:B------:R-:W-:Y:S01]  /*0400*/  @P1 FMUL R19, R19, 0.25 ;  /* 0x3e80000013131820 */ /* 0x000fe20000400000 */
[----:B------:R-:W-:-:S05]  /*0410*/  ISETP.GE.AND P1, PT, R8, 0x40, PT ;  /* 0x000000400800780c */ /* 0x000fca0003f26270 */
[----:B------:R-:W3:Y:S02]  /*0420*/  MUFU.RCP R19, R19 ;  /* 0x0000001300137308 */ /* 0x000ee40000001000 */
[----:B------:R-:W-:Y:S01]  /*0430*/  @P4 FMUL R20, R20, 0.25 ;  /* 0x3e80000014144820 */ /* 0x000fe20000400000 */
[----:B--2---:R-:W-:Y:S01]  /*0440*/  FMUL R10, R10, R5 ;  /* 0x000000050a0a7220 */ /* 0x004fe20000400000 */
[----:B----4-:R-:W-:-:S04]  /*0450*/  IMAD.WIDE R4, R18, 0x4, R24 ;  /* 0x0000000412047825 */ /* 0x010fc800078e0218 */
[----:B------:R-:W2:Y:S01]  /*0460*/  MUFU.RCP R9, R20 ;  /* 0x0000001400097308 */ /* 0x000ea20000001000 */
[----:B------:R-:W-:Y:S01]  /*0470*/  FMUL R17, R17, R10 ;  /* 0x0000000a11117220 */ /* 0x000fe20000400000 */
[----:B------:R-:W-:-:S04]  /*0480*/  IMAD.WIDE R24, R12, 0x4, R24 ;  /* 0x000000040c187825 */ /* 0x000fc800078e0218 */
[----:B---3--:R-:W-:Y:S01]  /*0490*/  FMUL R8, R19, R22 ;  /* 0x0000001613087220 */ /* 0x008fe20000400000 */
[----:B-1----:R-:W-:-:S04]  /*04a0*/  IMAD.WIDE R22, R18, 0x4, R2 ;  /* 0x0000000412167825 */ /* 0x002fc800078e0202 */
[----:B------:R-:W-:Y:S01]  /*04b0*/  FMUL R16, R16, R8 ;  /* 0x0000000810107220 */ /* 0x000fe20000400000 */
[----:B------:R-:W-:-:S04]  /*04c0*/  IMAD.WIDE R2, R12, 0x4, R2 ;  /* 0x000000040c027825 */ /* 0x000fc800078e0202 */
[----:B-----5:R-:W-:-:S04]  /*04d0*/  IMAD.WIDE R12, R12, 0x4, R26 ;  /* 0x000000040c0c7825 */ /* 0x020fc800078e021a */
[----:B------:R-:W-:-:S04]  /*04e0*/  IMAD.WIDE R26, R18, 0x4, R26 ;  /* 0x00000004121a7825 */ /* 0x000fc800078e021a */
[----:B------:R-:W-:-:S04]  /*04f0*/  IMAD.WIDE R18, R18, 0x4, R14 ;  /* 0x0000000412127825 */ /* 0x000fc800078e020e */
[----:B--2---:R-:W-:Y:S01]  /*0500*/  FMUL R15, R9, R11 ;  /* 0x0000000b090f7220 */ /* 0x004fe20000400000 */
[----:B------:R-:W-:Y:S02]  /*0510*/  CS2R R8, SRZ ;  /* 0x0000000000087805 */ /* 0x000fe4000001ff00 */
[----:B------:R-:W-:Y:S01]  /*0520*/  CS2R R10, SRZ ;  /* 0x00000000000a7805 */ /* 0x000fe2000001ff00 */
[----:B------:R-:W-:Y:S01]  /*0530*/  FMUL R6, R6, R15 ;  /* 0x0000000f06067220 */ /* 0x000fe20000400000 */
[----:B------:R-:W-:-:S04]  /*0540*/  CS2R R14, SRZ ;  /* 0x00000000000e7805 */ /* 0x000fc8000001ff00 */
[----:B------:R1:W2:Y:S02]  /*0550*/  @!P2 LDG.E.EL.128 R8, desc[UR4][R12.64+-0x200] ;  /* 0xfffe00040c08a981 */ /* 0x0002a4000c2e1d00 */
[----:B-1----:R-:W-:-:S06]  /*0560*/  CS2R R12, SRZ ;  /* 0x00000000000c7805 */ /* 0x002fcc000001ff00 */
[----:B------:R1:W3:Y:S02]  /*0570*/  @P3 LDG.E.EL.128 R12, desc[UR4][R18.64+-0x300] ;  /* 0xfffd0004120c3981 */ /* 0x0002e4000c2e1d00 */
[----:B-1----:R-:W-:Y:S02]  /*0580*/  MOV R19, 0x3e800000 ;  /* 0x3e80000000137802 */ /* 0x002fe40000000f00 */
[----:B------:R-:W-:Y:S02]  /*0590*/  SEL R7, R7, RZ, P3 ;  /* 0x000000ff07077207 */ /* 0x000fe40001800000 */
[----:B--2---:R-:W-:Y:S02]  /*05a0*/  SEL R29, R8, RZ, !P2 ;  /* 0x000000ff081d7207 */ /* 0x004fe40005000000 */
[----:B------:R-:W-:Y:S02]  /*05b0*/  @P2 FSEL R29, R17, RZ, P3 ;  /* 0x000000ff111d2208 */ /* 0x000fe40001800000 */
[----:B---3--:R-:W-:-:S02]  /*05c0*/  SEL R20, R12, RZ, P3 ;  /* 0x000000ff0c147207 */ /* 0x008fc40001800000 */
[----:B------:R-:W-:Y:S02]  /*05d0*/  SEL R13, R13, RZ, P3 ;  /* 0x000000ff0d0d7207 */ /* 0x000fe40001800000 */
[----:B------:R-:W-:Y:S01]  /*05e0*/  SEL R14, R14, RZ, P3 ;  /* 0x000000ff0e0e7207 */ /* 0x000fe20001800000 */
[----:B------:R-:W-:-:S04]  /*05f0*/  FADD R21, RZ, -R20 ;  /* 0x80000014ff157221 */ /* 0x000fc80000000000 */
[----:B------:R-:W-:Y:S01]  /*0600*/  FMUL R28, R21, 1.4426950216293334961 ;  /* 0x3fb8aa3b151c7820 */ /* 0x000fe20000400000 */
[----:B------:R-:W-:-:S04]  /*0610*/  FADD R21, RZ, -R13 ;  /* 0x8000000dff157221 */ /* 0x000fc80000000000 */
[----:B------:R-:W-:Y:S01]  /*0620*/  FSETP.GEU.AND P4, PT, R28, -126, PT ;  /* 0xc2fc00001c00780b */ /* 0x000fe20003f8e000 */
[----:B------:R-:W-:-:S05]  /*0630*/  FMUL R21, R21, 1.4426950216293334961 ;  /* 0x3fb8aa3b15157820 */ /* 0x000fca0000400000 */
[----:B------:R-:W-:-:S07]  /*0640*/  FSETP.GEU.AND P5, PT, R21, -126, PT ;  /* 0xc2fc00001500780b */ /* 0x000fce0003fae000 */
[----:B------:R-:W-:-:S04]  /*0650*/  @!P4 FMUL R28, R28, 0.5 ;  /* 0x3f0000001c1cc820 */ /* 0x000fc80000400000 */
[----:B------:R1:W2:Y:S02]  /*0660*/  MUFU.EX2 R12, R28 ;  /* 0x0000001c000c7308 */ /* 0x0002a40000000800 */
[----:B------:R-:W-:-:S06]  /*0670*/  @!P5 FMUL R21, R21, 0.5 ;  /* 0x3f0000001515d820 */ /* 0x000fcc0000400000 */
[----:B------:R3:W4:Y:S01]  /*0680*/  MUFU.EX2 R18, R21 ;  /* 0x0000001500127308 */ /* 0x0007220000000800 */
[----:B-1----:R-:W-:Y:S02]  /*0690*/  SEL R28, R9, RZ, !P2 ;  /* 0x000000ff091c7207 */ /* 0x002fe40005000000 */
[----:B------:R-:W-:Y:S02]  /*06a0*/  SEL R15, R15, RZ, P3 ;  /* 0x000000ff0f0f7207 */ /* 0x000fe40001800000 */
[----:B------:R-:W-:Y:S01]  /*06b0*/  @P2 FSEL R28, R16, RZ, P3 ;  /* 0x000000ff101c2208 */ /* 0x000fe20001800000 */
[----:B--2---:R-:W-:Y:S01]  /*06c0*/  @!P4 FMUL R12, R12, R12 ;  /* 0x0000000c0c0cc220 */ /* 0x004fe20000400000 */
[----:B---3--:R-:W-:-:S03]  /*06d0*/  SEL R21, R10, RZ, !P2 ;  /* 0x000000ff0a157207 */ /* 0x008fc60005000000 */
[----:B------:R-:W-:Y:S01]  /*06e0*/  FADD R12, R12, 1 ;  /* 0x3f8000000c0c7421 */ /* 0x000fe20000000000 */
[----:B------:R-:W-:Y:S01]  /*06f0*/  @P2 FSEL R21, R6, RZ, P3 ;  /* 0x000000ff06152208 */ /* 0x000fe20001800000 */
[----:B----4-:R-:W-:-:S03]  /*0700*/  @!P5 FMUL R18, R18, R18 ;  /* 0x000000121212d220 */ /* 0x010fc60000400000 */
[----:B------:R-:W-:Y:S01]  /*0710*/  FSETP.GT.AND P4, PT, R12, 8.50705917302346158658e+37, PT ;  /* 0x7e8000000c00780b */ /* 0x000fe20003f84000 */
[----:B------:R-:W-:-:S03]  /*0720*/  FADD R18, R18, 1 ;  /* 0x3f80000012127421 */ /* 0x000fc60000000000 */
[----:B------:R-:W-:Y:S02]  /*0730*/  FSEL R9, R19, 1, P4 ;  /* 0x3f80000013097808 */ /* 0x000fe40002000000 */
[----:B------:R-:W-:-:S04]  /*0740*/  FSETP.GT.AND P5, PT, R18, 8.50705917302346158658e+37, PT ;  /* 0x7e8000001200780b */ /* 0x000fc80003fa4000 */
[----:B------:R-:W-:-:S03]  /*0750*/  FSEL R17, R19, 1, P5 ;  /* 0x3f80000013117808 */ /* 0x000fc60002800000 */
[----:B------:R-:W-:-:S06]  /*0760*/  @P4 FMUL R12, R12, 0.25 ;  /* 0x3e8000000c0c4820 */ /* 0x000fcc0000400000 */
[----:B------:R-:W1:Y:S01]  /*0770*/  MUFU.RCP R12, R12 ;  /* 0x0000000c000c7308 */ /* 0x000e620000001000 */
[----:B------:R-:W-:-:S07]  /*0780*/  @P5 FMUL R18, R18, 0.25 ;  /* 0x3e80000012125820 */ /* 0x000fce0000400000 */
[----:B------:R2:W3:Y:S01]  /*0790*/  MUFU.RCP R8, R18 ;  /* 0x0000001200087308 */ /* 0x0004e20000001000 */
[----:B-1----:R-:W-:Y:S01]  /*07a0*/  FMUL R9, R12, R9 ;  /* 0x000000090c097220 */ /* 0x002fe20000400000 */
[----:B--2---:R-:W-:-:S03]  /*07b0*/  CS2R R18, SRZ ;  /* 0x0000000000127805 */ /* 0x004fc6000001ff00 */
[----:B------:R-:W-:Y:S01]  /*07c0*/  FMUL R6, R20, R9 ;  /* 0x0000000914067220 */ /* 0x000fe20000400000 */
[----:B------:R-:W-:Y:S01]  /*07d0*/  FADD R9, RZ, -R14 ;  /* 0x8000000eff097221 */ /* 0x000fe20000000000 */
[----:B---3--:R-:W-:-:S03]  /*07e0*/  FMUL R8, R8, R17 ;  /* 0x0000001108087220 */ /* 0x008fc60000400000 */
[----:B------:R-:W-:Y:S01]  /*07f0*/  FMUL R10, R9, 1.4426950216293334961 ;  /* 0x3fb8aa3b090a7820 */ /* 0x000fe20000400000 */
[----:B------:R-:W-:Y:S01]  /*0800*/  HFMA2.MMA R20, -RZ, RZ, 1.625, 0 ;  /* 0x3e800000ff147435 */ /* 0x000fe200000001ff */
[----:B------:R-:W-:-:S03]  /*0810*/  CS2R R16, SRZ ;  /* 0x0000000000107805 */ /* 0x000fc6000001ff00 */
[----:B------:R-:W-:Y:S01]  /*0820*/  FSETP.GEU.AND P4, PT, R10, -126, PT ;  /* 0xc2fc00000a00780b */ /* 0x000fe20003f8e000 */
[----:B------:R-:W-:Y:S02]  /*0830*/  FMUL R13, R13, R8 ;  /* 0x000000080d0d7220 */ /* 0x000fe40000400000 */
[----:B------:R1:W2:Y:S01]  /*0840*/  @!P2 LDG.E.EL.128 R16, desc[UR4][R26.64+-0x200] ;  /* 0xfffe00041a10a981 */ /* 0x0002a2000c2e1d00 */
[----:B------:R-:W-:-:S04]  /*0850*/  FADD R8, RZ, -R7 ;  /* 0x80000007ff087221 */ /* 0x000fc80000000000 */
[----:B------:R-:W-:-:S05]  /*0860*/  FMUL R8, R8, 1.4426950216293334961 ;  /* 0x3fb8aa3b08087820 */ /* 0x000fca0000400000 */
[----:B------:R-:W-:Y:S01]  /*0870*/  @!P4 FMUL R10, R10, 0.5 ;  /* 0x3f0000000a0ac820 */ /* 0x000fe20000400000 */
[----:B------:R-:W-:-:S03]  /*0880*/  FSETP.GEU.AND P5, PT, R8, -126, PT ;  /* 0xc2fc00000800780b */ /* 0x000fc60003fae000 */
[----:B------:R3:W4:Y:S02]  /*0890*/  MUFU.EX2 R9, R10 ;  /* 0x0000000a00097308 */ /* 0x0007240000000800 */
[----:B---3--:R-:W-:-:S08]  /*08a0*/  FADD R10, RZ, -R15 ;  /* 0x8000000fff0a7221 */ /* 0x008fd00000000000 */
[----:B------:R-:W-:Y:S01]  /*08b0*/  @!P5 FMUL R8, R8, 0.5 ;  /* 0x3f0000000808d820 */ /* 0x000fe20000400000 */
[----:B------:R-:W-:Y:S01]  /*08c0*/  FMUL R10, R10, 1.4426950216293334961 ;  /* 0x3fb8aa3b0a0a7820 */ /* 0x000fe20000400000 */
[----:B----4-:R-:W-:-:S04]  /*08d0*/  @!P4 FMUL R9, R9, R9 ;  /* 0x000000090909c220 */ /* 0x010fc80000400000 */
[----:B------:R-:W-:-:S05]  /*08e0*/  FADD R12, R9, 1 ;  /* 0x3f800000090c7421 */ /* 0x000fca0000000000 */
[----:B------:R-:W-:-:S04]  /*08f0*/  FSETP.GT.AND P4, PT, R12, 8.50705917302346158658e+37, PT ;  /* 0x7e8000000c00780b */ /* 0x000fc80003f84000 */
[----:B------:R-:W-:-:S09]  /*0900*/  FSEL R20, R20, 1, P4 ;  /* 0x3f80000014147808 */ /* 0x000fd20002000000 */
[----:B------:R-:W-:Y:S01]  /*0910*/  @P4 FMUL R12, R12, 0.25 ;  /* 0x3e8000000c0c4820 */ /* 0x000fe20000400000 */
[----:B------:R-:W-:-:S03]  /*0920*/  FSETP.GEU.AND P4, PT, R10, -126, PT ;  /* 0xc2fc00000a00780b */ /* 0x000fc60003f8e000 */
[----:B------:R-:W3:Y:S10]  /*0930*/  MUFU.RCP R9, R12 ;  /* 0x0000000c00097308 */ /* 0x000ef40000001000 */
[----:B------:R-:W-:-:S04]  /*0940*/  @!P4 FMUL R10, R10, 0.5 ;  /* 0x3f0000000a0ac820 */ /* 0x000fc80000400000 */
[----:B------:R4:W5:Y:S01]  /*0950*/  MUFU.EX2 R12, R10 ;  /* 0x0000000a000c7308 */ /* 0x0009620000000800 */
[----:B---3--:R-:W-:-:S07]  /*0960*/  FMUL R9, R9, R20 ;  /* 0x0000001409097220 */ /* 0x008fce0000400000 */
[----:B------:R-:W3:Y:S01]  /*0970*/  MUFU.EX2 R20, R8 ;  /* 0x0000000800147308 */ /* 0x000ee20000000800 */
[----:B----4-:R-:W-:Y:S01]  /*0980*/  MOV R10, 0x3e800000 ;  /* 0x3e800000000a7802 */ /* 0x010fe20000000f00 */
[----:B-----5:R-:W-:-:S04]  /*0990*/  @!P4 FMUL R12, R12, R12 ;  /* 0x0000000c0c0cc220 */ /* 0x020fc80000400000 */
[----:B-1----:R-:W-:Y:S01]  /*09a0*/  FADD R27, R12, 1 ;  /* 0x3f8000000c1b7421 */ /* 0x002fe20000000000 */
[----:B---3--:R-:W-:-:S04]  /*09b0*/  @!P5 FMUL R20, R20, R20 ;  /* 0x000000141414d220 */ /* 0x008fc80000400000 */
[----:B------:R-:W-:Y:S01]  /*09c0*/  FSETP.GT.AND P4, PT, R27, 8.50705917302346158658e+37, PT ;  /* 0x7e8000001b00780b */ /* 0x000fe20003f84000 */
[----:B------:R-:W-:-:S05]  /*09d0*/  FADD R26, R20, 1 ;  /* 0x3f800000141a7421 */ /* 0x000fca0000000000 */
[----:B------:R-:W-:-:S07]  /*09e0*/  FSETP.GT.AND P5, PT, R26, 8.50705917302346158658e+37, PT ;  /* 0x7e8000001a00780b */ /* 0x000fce0003fa4000 */
[----:B------:R-:W-:-:S04]  /*09f0*/  @P4 FMUL R27, R27, 0.25 ;  /* 0x3e8000001b1b4820 */ /* 0x000fc80000400000 */
[----:B------:R-:W-:Y:S02]  /*0a00*/  MUFU.RCP R12, R27 ;  /* 0x0000001b000c7308 */ /* 0x000fe40000001000 */
[----:B------:R-:W-:-:S06]  /*0a10*/  @P5 FMUL R26, R26, 0.25 ;  /* 0x3e8000001a1a5820 */ /* 0x000fcc0000400000 */
[----:B------:R1:W3:Y:S02]  /*0a20*/  MUFU.RCP R20, R26 ;  /* 0x0000001a00147308 */ /* 0x0002e40000001000 */
[----:B-1----:R-:W-:Y:S01]  /*0a30*/  FMUL R26, R14, R9 ;  /* 0x000000090e1a7220 */ /* 0x002fe20000400000 */
[----:B------:R-:W-:-:S05]  /*0a40*/  FSEL R9, R10, 1, P5 ;  /* 0x3f8000000a097808 */ /* 0x000fca0002800000 */
[----:B---3--:R-:W-:-:S04]  /*0a50*/  FMUL R20, R20, R9 ;  /* 0x0000000914147220 */ /* 0x008fc80000400000 */
[----:B------:R-:W-:Y:S01]  /*0a60*/  FMUL R8, R7, R20 ;  /* 0x0000001407087220 */ /* 0x000fe20000400000 */
[----:B------:R-:W-:Y:S02]  /*0a70*/  SEL R20, R11, RZ, !P2 ;  /* 0x000000ff0b147207 */ /* 0x000fe40005000000 */
[----:B------:R-:W-:Y:S02]  /*0a80*/  FSEL R7, R10, 1, P4 ;  /* 0x3f8000000a077808 */ /* 0x000fe40002000000 */
[----:B------:R-:W-:Y:S02]  /*0a90*/  CS2R R10, SRZ ;  /* 0x00000000000a7805 */ /* 0x000fe4000001ff00 */
[----:B------:R-:W-:Y:S02]  /*0aa0*/  @P2 FSEL R20, R8, RZ, P3 ;  /* 0x000000ff08142208 */ /* 0x000fe40001800000 */
[----:B------:R-:W-:Y:S01]  /*0ab0*/  CS2R R8, SRZ ;  /* 0x0000000000087805 */ /* 0x000fe2000001ff00 */
[----:B------:R-:W-:-:S05]  /*0ac0*/  FMUL R12, R12, R7 ;  /* 0x000000070c0c7220 */ /* 0x000fca0000400000 */
[----:B------:R1:W3:Y:S01]  /*0ad0*/  @!P1 LDG.E.EL.128 R8, desc[UR4][R22.64] ;  /* 0x0000000416089981 */ /* 0x0002e2000c2e1d00 */
[----:B------:R-:W-:Y:S01]  /*0ae0*/  HFMA2.MMA R27, -RZ, RZ, 1.625, 0 ;  /* 0x3e800000ff1b7435 */ /* 0x000fe200000001ff */
[----:B-1----:R-:W-:Y:S01]  /*0af0*/  FMUL R22, R15, R12 ;  /* 0x0000000c0f167220 */ /* 0x002fe20000400000 */
[----:B--2---:R-:W-:Y:S02]  /*0b00*/  SEL R17, R17, RZ, !P2 ;  /* 0x000000ff11117207 */ /* 0x004fe40005000000 */
[----:B------:R-:W-:Y:S02]  /*0b10*/  @P2 FSEL R17, R13, RZ, P3 ;  /* 0x000000ff0d112208 */ /* 0x000fe40001800000 */
[----:B------:R-:W-:Y:S02]  /*0b20*/  CS2R R12, SRZ ;  /* 0x00000000000c7805 */ /* 0x000fe4000001ff00 */
[----:B------:R-:W-:Y:S02]  /*0b30*/  SEL R16, R16, RZ, !P2 ;  /* 0x000000ff10107207 */ /* 0x000fe40005000000 */
[----:B------:R-:W-:-:S02]  /*0b40*/  @P2 FSEL R16, R6, RZ, P3 ;  /* 0x000000ff06102208 */ /* 0x000fc40001800000 */
[----:B---3--:R-:W-:-:S05]  /*0b50*/  SEL R8, R8, RZ, !P1 ;  /* 0x000000ff08087207 */ /* 0x008fca0004800000 */
[----:B------:R-:W-:-:S04]  /*0b60*/  FADD R7, RZ, -R8 ;  /* 0x80000008ff077221 */ /* 0x000fc80000000000 */
[----:B------:R-:W-:-:S05]  /*0b70*/  FMUL R7, R7, 1.4426950216293334961 ;  /* 0x3fb8aa3b07077820 */ /* 0x000fca0000400000 */
[----:B------:R-:W-:-:S13]  /*0b80*/  FSETP.GEU.AND P4, PT, R7, -126, PT ;  /* 0xc2fc00000700780b */ /* 0x000fda0003f8e000 */
[----:B------:R-:W-:-:S04]  /*0b90*/  @!P4 FMUL R7, R7, 0.5 ;  /* 0x3f0000000707c820 */ /* 0x000fc80000400000 */
[----:B------:R-:W1:Y:S02]  /*0ba0*/  MUFU.EX2 R14, R7 ;  /* 0x00000007000e7308 */ /* 0x000e640000000800 */
[----:B-1----:R-:W-:-:S04]  /*0bb0*/  @!P4 FMUL R14, R14, R14 ;  /* 0x0000000e0e0ec220 */ /* 0x002fc80000400000 */
[----:B------:R-:W-:-:S05]  /*0bc0*/  FADD R14, R14, 1 ;  /* 0x3f8000000e0e7421 */ /* 0x000fca0000000000 */
[----:B------:R-:W-:-:S04]  /*0bd0*/  FSETP.GT.AND P4, PT, R14, 8.50705917302346158658e+37, PT ;  /* 0x7e8000000e00780b */ /* 0x000fc80003f84000 */
[----:B------:R-:W-:-:S09]  /*0be0*/  FSEL R15, R27, 1, P4 ;  /* 0x3f8000001b0f7808 */ /* 0x000fd20002000000 */
[----:B------:R-:W-:-:S06]  /*0bf0*/  @P4 FMUL R14, R14, 0.25 ;  /* 0x3e8000000e0e4820 */ /* 0x000fcc0000400000 */
[----:B------:R-:W1:Y:S02]  /*0c00*/  MUFU.RCP R14, R14 ;  /* 0x0000000e000e7308 */ /* 0x000e640000001000 */
[----:B-1----:R-:W-:-:S04]  /*0c10*/  FMUL R15, R14, R15 ;  /* 0x0000000f0e0f7220 */ /* 0x002fc80000400000 */
[----:B------:R-:W-:Y:S01]  /*0c20*/  FMUL R8, R8, R15 ;  /* 0x0000000f08087220 */ /* 0x000fe20000400000 */
[----:B------:R-:W-:-:S06]  /*0c30*/  CS2R R14, SRZ ;  /* 0x00000000000e7805 */ /* 0x000fcc000001ff00 */
[----:B------:R1:W2:Y:S01]  /*0c40*/  @!P0 LDG.E.EL.128 R12, desc[UR4][R4.64+-0x100] ;  /* 0xffff0004040c8981 */ /* 0x0002a2000c2e1d00 */
[----:B------:R-:W-:-:S05]  /*0c50*/  SEL R9, R9, RZ, !P1 ;  /* 0x000000ff09097207 */ /* 0x000fca0004800000 */
[----:B------:R-:W-:-:S04]  /*0c60*/  FADD R6, RZ, -R9 ;  /* 0x80000009ff067221 */ /* 0x000fc80000000000 */
[----:B------:R-:W-:-:S05]  /*0c70*/  FMUL R6, R6, 1.4426950216293334961 ;  /* 0x3fb8aa3b06067820 */ /* 0x000fca0000400000 */
[----:B------:R-:W-:-:S13]  /*0c80*/  FSETP.GEU.AND P4, PT, R6, -126, PT ;  /* 0xc2fc00000600780b */ /* 0x000fda0003f8e000 */
[----:B------:R-:W-:-:S04]  /*0c90*/  @!P4 FMUL R6, R6, 0.5 ;  /* 0x3f0000000606c820 */ /* 0x000fc80000400000 */
[----:B------:R-:W3:Y:S02]  /*0ca0*/  MUFU.EX2 R7, R6 ;  /* 0x0000000600077308 */ /* 0x000ee40000000800 */
[----:B---3--:R-:W-:-:S04]  /*0cb0*/  @!P4 FMUL R7, R7, R7 ;  /* 0x000000070707c220 */ /* 0x008fc80000400000 */
[----:B------:R-:W-:Y:S01]  /*0cc0*/  FADD R23, R7, 1 ;  /* 0x3f80000007177421 */ /* 0x000fe20000000000 */
[----:B------:R-:W-:-:S04]  /*0cd0*/  CS2R R6, SRZ ;  /* 0x0000000000067805 */ /* 0x000fc8000001ff00 */
[----:B------:R-:W-:-:S04]  /*0ce0*/  FSETP.GT.AND P4, PT, R23, 8.50705917302346158658e+37, PT ;  /* 0x7e8000001700780b */ /* 0x000fc80003f84000 */
[----:B-1----:R-:W-:-:S09]  /*0cf0*/  FSEL R4, R27, 1, P4 ;  /* 0x3f8000001b047808 */ /* 0x002fd20002000000 */
[----:B------:R-:W-:-:S06]  /*0d00*/  @P4 FMUL R23, R23, 0.25 ;  /* 0x3e80000017174820 */ /* 0x000fcc0000400000 */
[----:B------:R-:W1:Y:S02]  /*0d10*/  MUFU.RCP R23, R23 ;  /* 0x0000001700177308 */ /* 0x000e640000001000 */
[----:B-1----:R-:W-:-:S04]  /*0d20*/  FMUL R4, R23, R4 ;  /* 0x0000000417047220 */ /* 0x002fc80000400000 */
[----:B------:R-:W-:Y:S01]  /*0d30*/  FMUL R9, R9, R4 ;  /* 0x0000000409097220 */ /* 0x000fe20000400000 */
[----:B--2---:R-:W-:-:S04]  /*0d40*/  SEL R5, R12, RZ, !P0 ;  /* 0x000000ff0c057207 */ /* 0x004fc80004000000 */
[----:B------:R-:W-:Y:S02]  /*0d50*/  @P1 FSEL R8, R5, R16, !P0 ;  /* 0x0000001005081208 */ /* 0x000fe40004000000 */
[----:B------:R-:W-:-:S06]  /*0d60*/  CS2R R4, SRZ ;  /* 0x0000000000047805 */ /* 0x000fcc000001ff00 */
[----:B------:R-:W2:Y:S01]  /*0d70*/  @!P1 LDG.E.EL.128 R4, desc[UR4][R2.64] ;  /* 0x0000000402049981 */ /* 0x000ea2000c2e1d00 */
[----:B------:R-:W-:Y:S02]  /*0d80*/  SEL R10, R10, RZ, !P1 ;  /* 0x000000ff0a0a7207 */ /* 0x000fe40004800000 */
[----:B------:R-:W-:Y:S02]  /*0d90*/  SEL R12, R13, RZ, !P0 ;  /* 0x000000ff0d0c7207 */ /* 0x000fe40004000000 */
[----:B------:R-:W-:Y:S02]  /*0da0*/  SEL R11, R11, RZ, !P1 ;  /* 0x000000ff0b0b7207 */ /* 0x000fe40004800000 */
[----:B------:R-:W-:Y:S01]  /*0db0*/  @P1 FSEL R9, R12, R17, !P0 ;  /* 0x000000110c091208 */ /* 0x000fe20004000000 */
[----:B------:R-:W-:Y:S01]  /*0dc0*/  FADD R12, RZ, -R10 ;  /* 0x8000000aff0c7221 */ /* 0x000fe20000000000 */
[----:B------:R-:W-:Y:S02]  /*0dd0*/  SEL R18, R18, RZ, !P2 ;  /* 0x000000ff12127207 */ /* 0x000fe40005000000 */
[----:B------:R-:W-:Y:S01]  /*0de0*/  SEL R19, R19, RZ, !P2 ;  /* 0x000000ff13137207 */ /* 0x000fe20005000000 */
[----:B------:R-:W-:Y:S01]  /*0df0*/  FMUL R13, R12, 1.4426950216293334961 ;  /* 0x3fb8aa3b0c0d7820 */ /* 0x000fe20000400000 */
[----:B------:R-:W-:-:S02]  /*0e00*/  @P2 FSEL R18, R26, RZ, P3 ;  /* 0x000000ff1a122208 */ /* 0x000fc40001800000 */
[----:B------:R-:W-:Y:S02]  /*0e10*/  @P2 FSEL R19, R22, RZ, P3 ;  /* 0x000000ff16132208 */ /* 0x000fe40001800000 */
[----:B------:R-:W-:-:S13]  /*0e20*/  FSETP.GEU.AND P4, PT, R13, -126, PT ;  /* 0xc2fc00000d00780b */ /* 0x000fda0003f8e000 */
[----:B------:R-:W-:-:S04]  /*0e30*/  @!P4 FMUL R13, R13, 0.5 ;  /* 0x3f0000000d0dc820 */ /* 0x000fc80000400000 */
[----:B------:R-:W1:Y:S02]  /*0e40*/  MUFU.EX2 R12, R13 ;  /* 0x0000000d000c7308 */ /* 0x000e640000000800 */
[----:B-1----:R-:W-:-:S04]  /*0e50*/  @!P4 FMUL R12, R12, R12 ;  /* 0x0000000c0c0cc220 */ /* 0x002fc80000400000 */
[----:B------:R-:W-:-:S05]  /*0e60*/  FADD R12, R12, 1 ;  /* 0x3f8000000c0c7421 */ /* 0x000fca0000000000 */
[----:B------:R-:W-:-:S13]  /*0e70*/  FSETP.GT.AND P4, PT, R12, 8.50705917302346158658e+37, PT ;  /* 0x7e8000000c00780b */ /* 0x000fda0003f84000 */
[----:B------:R-:W-:-:S06]  /*0e80*/  @P4 FMUL R12, R12, 0.25 ;  /* 0x3e8000000c0c4820 */ /* 0x000fcc0000400000 */
[----:B------:R-:W1:Y:S01]  /*0e90*/  MUFU.RCP R12, R12 ;  /* 0x0000000c000c7308 */ /* 0x000e620000001000 */
[----:B--2---:R-:W-:Y:S01]  /*0ea0*/  SEL R2, R4, RZ, !P1 ;  /* 0x000000ff04027207 */ /* 0x004fe20004800000 */
[----:B------:R-:W-:Y:S01]  /*0eb0*/  FADD R4, RZ, -R11 ;  /* 0x8000000bff047221 */ /* 0x000fe20000000000 */
[----:B------:R-:W-:Y:S02]  /*0ec0*/  SEL R3, R5, RZ, !P1 ;  /* 0x000000ff05037207 */ /* 0x000fe40004800000 */
[----:B------:R-:W-:Y:S01]  /*0ed0*/  SEL R17, R6, RZ, !P1 ;  /* 0x000000ff06117207 */ /* 0x000fe20004800000 */
[----:B------:R-:W-:Y:S01]  /*0ee0*/  FMUL R4, R4, 1.4426950216293334961 ;  /* 0x3fb8aa3b04047820 */ /* 0x000fe20000400000 */
[----:B------:R-:W-:Y:S01]  /*0ef0*/  FADD R13, RZ, -R2 ;  /* 0x80000002ff0d7221 */ /* 0x000fe20000000000 */
[----:B------:R-:W-:Y:S01]  /*0f00*/  FADD R26, RZ, -R3 ;  /* 0x80000003ff1a7221 */ /* 0x000fe20000000000 */
[----:B------:R-:W-:Y:S01]  /*0f10*/  SEL R16, R7, RZ, !P1 ;  /* 0x000000ff07107207 */ /* 0x000fe20004800000 */
[----:B------:R-:W-:Y:S01]  /*0f20*/  FADD R23, RZ, -R17 ;  /* 0x80000011ff177221 */ /* 0x000fe20000000000 */
[----:B------:R-:W-:Y:S01]  /*0f30*/  FSETP.GEU.AND P2, PT, R4, -126, PT ;  /* 0xc2fc00000400780b */ /* 0x000fe20003f4e000 */
[----:B------:R-:W-:Y:S01]  /*0f40*/  FMUL R13, R13, 1.4426950216293334961 ;  /* 0x3fb8aa3b0d0d7820 */ /* 0x000fe20000400000 */
[----:B------:R-:W-:Y:S01]  /*0f50*/  FSEL R5, R27, 1, P4 ;  /* 0x3f8000001b057808 */ /* 0x000fe20002000000 */
[----:B------:R-:W-:Y:S01]  /*0f60*/  FMUL R26, R26, 1.4426950216293334961 ;  /* 0x3fb8aa3b1a1a7820 */ /* 0x000fe20000400000 */
[----:B------:R-:W-:Y:S01]  /*0f70*/  FMUL R23, R23, 1.4426950216293334961 ;  /* 0x3fb8aa3b17177820 */ /* 0x000fe20000400000 */
[----:B------:R-:W-:Y:S01]  /*0f80*/  FADD R22, RZ, -R16 ;  /* 0x80000010ff167221 */ /* 0x000fe20000000000 */
[----:B------:R-:W-:Y:S01]  /*0f90*/  FSETP.GEU.AND P6, PT, R13, -126, PT ;  /* 0xc2fc00000d00780b */ /* 0x000fe20003fce000 */
[----:B-1----:R-:W-:Y:S01]  /*0fa0*/  FMUL R5, R12, R5 ;  /* 0x000000050c057220 */ /* 0x002fe20000400000 */
[----:B------:R-:W-:Y:S01]  /*0fb0*/  FSETP.GEU.AND P3, PT, R26, -126, PT ;  /* 0xc2fc00001a00780b */ /* 0x000fe20003f6e000 */
[----:B------:R-:W-:Y:S01]  /*0fc0*/  FMUL R22, R22, 1.4426950216293334961 ;  /* 0x3fb8aa3b16167820 */ /* 0x000fe20000400000 */
[----:B------:R-:W-:Y:S01]  /*0fd0*/  FSETP.GEU.AND P4, PT, R23, -126, PT ;  /* 0xc2fc00001700780b */ /* 0x000fe20003f8e000 */
[----:B------:R-:W-:-:S02]  /*0fe0*/  FMUL R10, R10, R5 ;  /* 0x000000050a0a7220 */ /* 0x000fc40000400000 */
[----:B------:R-:W-:Y:S01]  /*0ff0*/  @!P2 FMUL R4, R4, 0.5 ;  /* 0x3f0000000404a820 */ /* 0x000fe20000400000 */
[----:B------:R-:W-:-:S03]  /*1000*/  FSETP.GEU.AND P5, PT, R22, -126, PT ;  /* 0xc2fc00001600780b */ /* 0x000fc60003fae000 */
[----:B------:R-:W1:Y:S02]  /*1010*/  MUFU.EX2 R12, R4 ;  /* 0x00000004000c7308 */ /* 0x000e640000000800 */
[----:B------:R-:W-:Y:S02]  /*1020*/  @!P6 FMUL R13, R13, 0.5 ;  /* 0x3f0000000d0de820 */ /* 0x000fe40000400000 */
[----:B------:R-:W-:Y:S02]  /*1030*/  @!P3 FMUL R26, R26, 0.5 ;  /* 0x3f0000001a1ab820 */ /* 0x000fe40000400000 */
[----:B------:R-:W-:Y:S02]  /*1040*/  @!P4 FMUL R23, R23, 0.5 ;  /* 0x3f0000001717c820 */ /* 0x000fe40000400000 */
[----:B------:R-:W2:Y:S02]  /*1050*/  MUFU.EX2 R6, R13 ;  /* 0x0000000d00067308 */ /* 0x000ea40000000800 */
[----:B------:R-:W-:Y:S01]  /*1060*/  @!P5 FMUL R22, R22, 0.5 ;  /* 0x3f0000001616d820 */ /* 0x000fe20000400000 */
[----:B-1----:R-:W-:-:S05]  /*1070*/  @!P2 FMUL R12, R12, R12 ;  /* 0x0000000c0c0ca220 */ /* 0x002fca0000400000 */
[----:B------:R-:W1:Y:S01]  /*1080*/  MUFU.EX2 R7, R26 ;  /* 0x0000001a00077308 */ /* 0x000e620000000800 */
[----:B------:R-:W-:Y:S01]  /*1090*/  FADD R4, R12, 1 ;  /* 0x3f8000000c047421 */ /* 0x000fe20000000000 */
[----:B--2---:R-:W-:-:S06]  /*10a0*/  @!P6 FMUL R6, R6, R6 ;  /* 0x000000060606e220 */ /* 0x004fcc0000400000 */
[----:B------:R-:W2:Y:S01]  /*10b0*/  MUFU.EX2 R23, R23 ;  /* 0x0000001700177308 */ /* 0x000ea20000000800 */
[----:B------:R-:W-:Y:S01]  /*10c0*/  FSETP.GT.AND P2, PT, R4, 8.50705917302346158658e+37, PT ;  /* 0x7e8000000400780b */ /* 0x000fe20003f44000 */
[----:B------:R-:W-:-:S03]  /*10d0*/  FADD R6, R6, 1 ;  /* 0x3f80000006067421 */ /* 0x000fc60000000000 */
[----:B------:R-:W-:Y:S01]  /*10e0*/  FSEL R5, R27, 1, P2 ;  /* 0x3f8000001b057808 */ /* 0x000fe20001000000 */
[----:B-1----:R-:W-:Y:S02]  /*10f0*/  @!P3 FMUL R7, R7, R7 ;  /* 0x000000070707b220 */ /* 0x002fe40000400000 */
[----:B------:R-:W1:Y:S01]  /*1100*/  MUFU.EX2 R12, R22 ;  /* 0x00000016000c7308 */ /* 0x000e620000000800 */
[----:B------:R-:W-:Y:S01]  /*1110*/  FSETP.GT.AND P3, PT, R6, 8.50705917302346158658e+37, PT ;  /* 0x7e8000000600780b */ /* 0x000fe20003f64000 */
[----:B------:R-:W-:-:S04]  /*1120*/  FADD R7, R7, 1 ;  /* 0x3f80000007077421 */ /* 0x000fc80000000000 */
[----:B------:R-:W-:Y:S01]  /*1130*/  @P2 FMUL R4, R4, 0.25 ;  /* 0x3e80000004042820 */ /* 0x000fe20000400000 */
[----:B--2---:R-:W-:Y:S01]  /*1140*/  @!P4 FMUL R23, R23, R23 ;  /* 0x000000171717c220 */ /* 0x004fe20000400000 */
[----:B------:R-:W-:-:S03]  /*1150*/  FSETP.GT.AND P4, PT, R7, 8.50705917302346158658e+37, PT ;  /* 0x7e8000000700780b */ /* 0x000fc60003f84000 */
[----:B------:R-:W-:Y:S01]  /*1160*/  FADD R13, R23, 1 ;  /* 0x3f800000170d7421 */ /* 0x000fe20000000000 */
[----:B------:R-:W2:Y:S02]  /*1170*/  MUFU.RCP R4, R4 ;  /* 0x0000000400047308 */ /* 0x000ea40000001000 */
[----:B------:R-:W-:Y:S01]  /*1180*/  @P3 FMUL R6, R6, 0.25 ;  /* 0x3e80000006063820 */ /* 0x000fe20000400000 */
[----:B-1----:R-:W-:Y:S01]  /*1190*/  @!P5 FMUL R12, R12, R12 ;  /* 0x0000000c0c0cd220 */ /* 0x002fe20000400000 */
[----:B------:R-:W-:-:S03]  /*11a0*/  FSETP.GT.AND P5, PT, R13, 8.50705917302346158658e+37, PT ;  /* 0x7e8000000d00780b */ /* 0x000fc60003fa4000 */
[----:B------:R-:W-:Y:S01]  /*11b0*/  FADD R22, R12, 1 ;  /* 0x3f8000000c167421 */ /* 0x000fe20000000000 */
[----:B------:R1:W3:Y:S01]  /*11c0*/  MUFU.RCP R23, R6 ;  /* 0x0000000600177308 */ /* 0x0002e20000001000 */
[----:B------:R-:W-:-:S03]  /*11d0*/  @P4 FMUL R7, R7, 0.25 ;  /* 0x3e80000007074820 */ /* 0x000fc60000400000 */
[----:B------:R-:W-:Y:S01]  /*11e0*/  FSETP.GT.AND P6, PT, R22, 8.50705917302346158658e+37, PT ;  /* 0x7e8000001600780b */ /* 0x000fe20003fc4000 */
[----:B--2---:R-:W-:Y:S01]  /*11f0*/  FMUL R12, R4, R5 ;  /* 0x00000005040c7220 */ /* 0x004fe20000400000 */
[----:B------:R-:W-:-:S03]  /*1200*/  FSEL R4, R27, 1, P3 ;  /* 0x3f8000001b047808 */ /* 0x000fc60001800000 */
[----:B------:R-:W-:Y:S01]  /*1210*/  @P5 FMUL R13, R13, 0.25 ;  /* 0x3e8000000d0d5820 */ /* 0x000fe20000400000 */
[----:B------:R-:W-:Y:S01]  /*1220*/  MUFU.RCP R7, R7 ;  /* 0x0000000700077308 */ /* 0x000fe20000001000 */
[C---:B------:R-:W-:Y:S02]  /*1230*/  FSEL R5, R27.reuse, 1, P5 ;  /* 0x3f8000001b057808 */ /* 0x040fe40002800000 */
[----:B-1----:R-:W-:Y:S01]  /*1240*/  FSEL R6, R27, 1, P4 ;  /* 0x3f8000001b067808 */ /* 0x002fe20002000000 */
[----:B---3--:R-:W-:Y:S01]  /*1250*/  FMUL R23, R23, R4 ;  /* 0x0000000417177220 */ /* 0x008fe20000400000 */
[----:B------:R-:W-:Y:S02]  /*1260*/  FSEL R27, R27, 1, P6 ;  /* 0x3f8000001b1b7808 */ /* 0x000fe40003000000 */
[----:B------:R-:W-:Y:S01]  /*1270*/  @P6 FMUL R22, R22, 0.25 ;  /* 0x3e80000016166820 */ /* 0x000fe20000400000 */
[----:B------:R-:W1:Y:S08]  /*1280*/  MUFU.RCP R26, R13 ;  /* 0x0000000d001a7308 */ /* 0x000e700000001000 */
[----:B------:R2:W3:Y:S01]  /*1290*/  MUFU.RCP R4, R22 ;  /* 0x0000001600047308 */ /* 0x0004e20000001000 */
[----:B-1----:R-:W-:Y:S01]  /*12a0*/  FMUL R26, R26, R5 ;  /* 0x000000051a1a7220 */ /* 0x002fe20000400000 */
[----:B------:R-:W-:Y:S01]  /*12b0*/  SEL R5, R14, RZ, !P0 ;  /* 0x000000ff0e057207 */ /* 0x000fe20004000000 */
[----:B--2---:R-:W-:Y:S01]  /*12c0*/  FMUL R22, R7, R6 ;  /* 0x0000000607167220 */ /* 0x004fe20000400000 */
[----:B------:R-:W-:-:S02]  /*12d0*/  CS2R R6, SRZ ;  /* 0x0000000000067805 */ /* 0x000fc4000001ff00 */
[----:B------:R-:W-:Y:S01]  /*12e0*/  @P1 FSEL R10, R5, R18, !P0 ;  /* 0x00000012050a1208 */ /* 0x000fe20004000000 */
[----:B---3--:R-:W-:Y:S01]  /*12f0*/  FMUL R14, R4, R27 ;  /* 0x0000001b040e7220 */ /* 0x008fe20000400000 */
[----:B------:R-:W-:-:S06]  /*1300*/  CS2R R4, SRZ ;  /* 0x0000000000047805 */ /* 0x000fcc000001ff00 */
[----:B------:R1:W2:Y:S01]  /*1310*/  @!P0 LDG.E.EL.128 R4, desc[UR4][R24.64+-0x100] ;  /* 0xffff000418048981 */ /* 0x0002a2000c2e1d00 */
[----:B------:R-:W-:Y:S01]  /*1320*/  FMUL R11, R11, R12 ;  /* 0x0000000c0b0b7220 */ /* 0x000fe20000400000 */
[----:B-1----:R-:W1:Y:S02]  /*1330*/  LDC.64 R24, c[0x0][0x230] ;  /* 0x00008c00ff187b82 */ /* 0x002e640000000a00 */
[----:B-1----:R-:W-:Y:S01]  /*1340*/  IMAD.WIDE R12, R0, 0x4, R24 ;  /* 0x00000004000c7825 */ /* 0x002fe200078e0218 */
[----:B------:R-:W-:-:S04]  /*1350*/  SEL R0, R15, RZ, !P0 ;  /* 0x000000ff0f007207 */ /* 0x000fc80004000000 */
[----:B------:R-:W-:-:S05]  /*1360*/  @P1 FSEL R11, R0, R19, !P0 ;  /* 0x00000013000b1208 */ /* 0x000fca0004000000 */
[----:B------:R-:W-:Y:S01]  /*1370*/  STG.E.128 desc[UR4][R12.64], R8 ;  /* 0x000000080c007986 */ /* 0x000fe2000c101d04 */
[----:B--2---:R-:W-:Y:S01]  /*1380*/  SEL R18, R4, RZ, !P0 ;  /* 0x000000ff04127207 */ /* 0x004fe20004000000 */
[----:B------:R-:W-:Y:S01]  /*1390*/  FMUL R4, R2, R23 ;  /* 0x0000001702047220 */ /* 0x000fe20000400000 */
[----:B------:R-:W-:Y:S01]  /*13a0*/  SEL R15, R5, RZ, !P0 ;  /* 0x000000ff050f7207 */ /* 0x000fe20004000000 */
[----:B------:R-:W-:Y:S01]  /*13b0*/  FMUL R5, R3, R22 ;  /* 0x0000001603057220 */ /* 0x000fe20000400000 */
[----:B------:R-:W-:Y:S01]  /*13c0*/  SEL R27, R6, RZ, !P0 ;  /* 0x000000ff061b7207 */ /* 0x000fe20004000000 */
[----:B------:R-:W-:Y:S01]  /*13d0*/  FMUL R6, R17, R26 ;  /* 0x0000001a11067220 */ /* 0x000fe20000400000 */
[----:B------:R-:W-:Y:S01]  /*13e0*/  SEL R25, R7, RZ, !P0 ;  /* 0x000000ff07197207 */ /* 0x000fe20004000000 */
[----:B------:R-:W-:Y:S01]  /*13f0*/  FMUL R7, R16, R14 ;  /* 0x0000000e10077220 */ /* 0x000fe20000400000 */
[----:B------:R-:W-:Y:S02]  /*1400*/  @P1 FSEL R4, R18, R29, !P0 ;  /* 0x0000001d12041208 */ /* 0x000fe40004000000 */
[----:B------:R-:W-:-:S02]  /*1410*/  @P1 FSEL R5, R15, R28, !P0 ;  /* 0x0000001c0f051208 */ /* 0x000fc40004000000 */
[----:B------:R-:W-:Y:S02]  /*1420*/  @P1 FSEL R6, R27, R21, !P0 ;  /* 0x000000151b061208 */ /* 0x000fe40004000000 */
[----:B------:R-:W-:-:S05]  /*1430*/  @P1 FSEL R7, R25, R20, !P0 ;  /* 0x0000001419071208 */ /* 0x000fca0004000000 */
[----:B------:R-:W-:Y:S01]  /*1440*/  STG.E.128 desc[UR4][R12.64+0x800], R4 ;  /* 0x000800040c007986 */ /* 0x000fe2000c101d04 */
[----:B------:R-:W-:Y:S05]  /*1450*/  EXIT ;  /* 0x000000000000794d */ /* 0x000fea0003800000 */
.L_x_0:
[----:B------:R-:W-:-:S00]  /*1460*/  BRA `(.L_x_0) ;  /* 0xfffffffc00fc7947 */ /* 0x000fc0000383ffff */
[----:B------:R-:W-:-:S00]  /*1470*/  NOP ;  /* 0x0000000000007918 */ /* 0x000fc00000000000 */
        /* <DEDUP_REMOVED lines=8> */
.L_x_1:


//--------------------- .nv.constant0.triton_poi_fused_cat_17 --------------------------
	.section	.nv.constant0.triton_poi_fused_cat_17,"a",@progbits
	.sectionflags	@""
	.align	4
.nv.constant0.triton_poi_fused_cat_17:
	.zero		572
